	.headerflags	@"EF_CUDA_TEXMODE_UNIFIED EF_CUDA_64BIT_ADDRESS EF_CUDA_ACCELERATORS EF_CUDA_SM90 EF_CUDA_VIRTUAL_SM(EF_CUDA_SM90)"
	.elftype	@"ET_EXEC"


//--------------------- .nv.info                  --------------------------
	.section	.nv.info,"",@"SHT_CUDA_INFO"
	.align	4


	//----- nvinfo : EIATTR_REGCOUNT
	.align		4
        /*0000*/ 	.byte	0x04, 0x2f
        /*0002*/ 	.short	(.L_3 - .L_2)
	.align		4
.L_2:
        /*0004*/ 	.word	index@(triton_poi_fused__native_batch_norm_legit_no_training_avg_pool2d_relu_50)
        /*0008*/ 	.word	0x0000001c


	//----- nvinfo : EIATTR_MIN_STACK_SIZE
	.align		4
.L_3:
        /*000c*/ 	.byte	0x04, 0x12
        /*000e*/ 	.short	(.L_5 - .L_4)
	.align		4
.L_4:
        /*0010*/ 	.word	index@(triton_poi_fused__native_batch_norm_legit_no_training_avg_pool2d_relu_50)
        /*0014*/ 	.word	0x00000000


	//----- nvinfo : EIATTR_FRAME_SIZE
	.align		4
.L_5:
        /*0018*/ 	.byte	0x04, 0x11
        /*001a*/ 	.short	(.L_7 - .L_6)
	.align		4
.L_6:
        /*001c*/ 	.word	index@(triton_poi_fused__native_batch_norm_legit_no_training_avg_pool2d_relu_50)
        /*0020*/ 	.word	0x00000000


	//----- nvinfo : EIATTR_MIN_STACK_SIZE
	.align		4
.L_7:
        /*0024*/ 	.byte	0x04, 0x12
        /*0026*/ 	.short	(.L_9 - .L_8)
	.align		4
.L_8:
        /*0028*/ 	.word	index@(triton_poi_fused__native_batch_norm_legit_no_training_avg_pool2d_relu_50)
        /*002c*/ 	.word	0x00000000
.L_9:


//--------------------- .nv.info.triton_poi_fused__native_batch_norm_legit_no_training_avg_pool2d_relu_50 --------------------------
	.section	.nv.info.triton_poi_fused__native_batch_norm_legit_no_training_avg_pool2d_relu_50,"",@"SHT_CUDA_INFO"
	.sectionflags	@""
	.align	4


	//----- nvinfo : EIATTR_CUDA_API_VERSION
	.align		4
        /*0000*/ 	.byte	0x04, 0x37
        /*0002*/ 	.short	(.L_11 - .L_10)
.L_10:
        /*0004*/ 	.word	0x0000007c


	//----- nvinfo : EIATTR_KPARAM_INFO
	.align		4
.L_11:
        /*0008*/ 	.byte	0x04, 0x17
        /*000a*/ 	.short	(.L_13 - .L_12)
.L_12:
        /*000c*/ 	.word	0x00000000
        /*0010*/ 	.short	0x0007
        /*0012*/ 	.short	0x0038
        /*0014*/ 	.byte	0x00, 0xf0, 0x11, 0x00


	//----- nvinfo : EIATTR_KPARAM_INFO
	.align		4
.L_13:
        /*0018*/ 	.byte	0x04, 0x17
        /*001a*/ 	.short	(.L_15 - .L_14)
.L_14:
        /*001c*/ 	.word	0x00000000
        /*0020*/ 	.short	0x0006
        /*0022*/ 	.short	0x0030
        /*0024*/ 	.byte	0x00, 0xf4, 0x21, 0x00


	//----- nvinfo : EIATTR_KPARAM_INFO
	.align		4
.L_15:
        /*0028*/ 	.byte	0x04, 0x17
        /*002a*/ 	.short	(.L_17 - .L_16)
.L_16:
        /*002c*/ 	.word	0x00000000
        /*0030*/ 	.short	0x0005
        /*0032*/ 	.short	0x0028
        /*0034*/ 	.byte	0x00, 0xf4, 0x21, 0x00


	//----- nvinfo : EIATTR_KPARAM_INFO
	.align		4
.L_17:
        /*0038*/ 	.byte	0x04, 0x17
        /*003a*/ 	.short	(.L_19 - .L_18)
.L_18:
        /*003c*/ 	.word	0x00000000
        /*0040*/ 	.short	0x0004
        /*0042*/ 	.short	0x0020
        /*0044*/ 	.byte	0x00, 0xf4, 0x21, 0x00


	//----- nvinfo : EIATTR_KPARAM_INFO
	.align		4
.L_19:
        /*0048*/ 	.byte	0x04, 0x17
        /*004a*/ 	.short	(.L_21 - .L_20)
.L_20:
        /*004c*/ 	.word	0x00000000
        /*0050*/ 	.short	0x0003
        /*0052*/ 	.short	0x0018
        /*0054*/ 	.byte	0x00, 0xf4, 0x21, 0x00


	//----- nvinfo : EIATTR_KPARAM_INFO
	.align		4
.L_21:
        /*0058*/ 	.byte	0x04, 0x17
        /*005a*/ 	.short	(.L_23 - .L_22)
.L_22:
        /*005c*/ 	.word	0x00000000
        /*0060*/ 	.short	0x0002
        /*0062*/ 	.short	0x0010
        /*0064*/ 	.byte	0x00, 0xf4, 0x21, 0x00


	//----- nvinfo : EIATTR_KPARAM_INFO
	.align		4
.L_23:
        /*0068*/ 	.byte	0x04, 0x17
        /*006a*/ 	.short	(.L_25 - .L_24)
.L_24:
        /*006c*/ 	.word	0x00000000
        /*0070*/ 	.short	0x0001
        /*0072*/ 	.short	0x0008
        /*0074*/ 	.byte	0x00, 0xf4, 0x21, 0x00


	//----- nvinfo : EIATTR_KPARAM_INFO
	.align		4
.L_25:
        /*0078*/ 	.byte	0x04, 0x17
        /*007a*/ 	.short	(.L_27 - .L_26)
.L_26:
        /*007c*/ 	.word	0x00000000
        /*0080*/ 	.short	0x0000
        /*0082*/ 	.short	0x0000
        /*0084*/ 	.byte	0x00, 0xf4, 0x21, 0x00


	//----- nvinfo : EIATTR_SPARSE_MMA_MASK
	.align		4
.L_27:
        /*0088*/ 	.byte	0x03, 0x50
        /*008a*/ 	.short	0x0000


	//----- nvinfo : EIATTR_MAXREG_COUNT
	.align		4
        /*008c*/ 	.byte	0x03, 0x1b
        /*008e*/ 	.short	0x00ff


	//----- nvinfo : EIATTR_EXIT_INSTR_OFFSETS
	.align		4
        /*0090*/ 	.byte	0x04, 0x1c
        /*0092*/ 	.short	(.L_29 - .L_28)


	//   ....[0]....
.L_28:
        /*0094*/ 	.word	0x00000570


	//----- nvinfo : EIATTR_REQNTID
	.align		4
.L_29:
        /*0098*/ 	.byte	0x04, 0x10
        /*009a*/ 	.short	(.L_31 - .L_30)
.L_30:
        /*009c*/ 	.word	0x00000080
        /*00a0*/ 	.word	0x00000001
        /*00a4*/ 	.word	0x00000001


	//----- nvinfo : EIATTR_CBANK_PARAM_SIZE
	.align		4
.L_31:
        /*00a8*/ 	.byte	0x03, 0x19
        /*00aa*/ 	.short	0x003c


	//----- nvinfo : EIATTR_PARAM_CBANK
	.align		4
        /*00ac*/ 	.byte	0x04, 0x0a
        /*00ae*/ 	.short	(.L_33 - .L_32)
	.align		4
.L_32:
        /*00b0*/ 	.word	index@(.nv.constant0.triton_poi_fused__native_batch_norm_legit_no_training_avg_pool2d_relu_50)
        /*00b4*/ 	.short	0x0210
        /*00b6*/ 	.short	0x003c


	//----- nvinfo : EIATTR_SW_WAR
	.align		4
.L_33:
        /*00b8*/ 	.byte	0x04, 0x36
        /*00ba*/ 	.short	(.L_35 - .L_34)
.L_34:
        /*00bc*/ 	.word	0x00000008
.L_35:


//--------------------- .nv.callgraph             --------------------------
	.section	.nv.callgraph,"",@"SHT_CUDA_CALLGRAPH"
	.align	4
	.sectionentsize	8
	.align		4
        /*0000*/ 	.word	0x00000000
	.align		4
        /*0004*/ 	.word	0xffffffff
	.align		4
        /*0008*/ 	.word	0x00000000
	.align		4
        /*000c*/ 	.word	0xfffffffe
	.align		4
        /*0010*/ 	.word	0x00000000
	.align		4
        /*0014*/ 	.word	0xfffffffd
	.align		4
        /*0018*/ 	.word	0x00000000
	.align		4
        /*001c*/ 	.word	0xfffffffc


//--------------------- .nv.constant4             --------------------------
	.section	.nv.constant4,"a",@progbits
	.align	8
	.align		8
.nv.constant4:
        /*0000*/ 	.dword	_$_str
	.align		8
        /*0008*/ 	.dword	_$_str_$_2


//--------------------- .text.triton_poi_fused__native_batch_norm_legit_no_training_avg_pool2d_relu_50 --------------------------
	.section	.text.triton_poi_fused__native_batch_norm_legit_no_training_avg_pool2d_relu_50,"ax",@progbits
	.align	128
        .global         triton_poi_fused__native_batch_norm_legit_no_training_avg_pool2d_relu_50
        .type           triton_poi_fused__native_batch_norm_legit_no_training_avg_pool2d_relu_50,@function
        .size           triton_poi_fused__native_batch_norm_legit_no_training_avg_pool2d_relu_50,(.L_x_1 - triton_poi_fused__native_batch_norm_legit_no_training_avg_pool2d_relu_50)
        .other          triton_poi_fused__native_batch_norm_legit_no_training_avg_pool2d_relu_50,@"STO_CUDA_ENTRY STV_DEFAULT"
triton_poi_fused__native_batch_norm_legit_no_training_avg_pool2d_relu_50:
.text.triton_poi_fused__native_batch_norm_legit_no_training_avg_pool2d_relu_50:
[----:B------:R-:W-:Y:S01]  /*0000*/  LDC R1, c[0x0][0x28] ;  /* 0x00000a00ff017b82 */ /* 0x000fe20000000800 */
[----:B------:R-:W1:Y:S07]  /*0010*/  S2R R0, SR_TID.X ;  /* 0x0000000000007919 */ /* 0x000e6e0000002100 */
[----:B------:R-:W2:Y:S01]  /*0020*/  LDC.64 R2, c[0x0][0x220] ;  /* 0x00008800ff027b82 */ /* 0x000ea20000000a00 */
[----:B------:R-:W-:Y:S01]  /*0030*/  ULDC.64 UR4, c[0x0][0x208] ;  /* 0x0000820000047ab9 */ /* 0x000fe20000000a00 */
[----:B------:R-:W3:Y:S06]  /*0040*/  S2R R7, SR_CTAID.X ;  /* 0x0000000000077919 */ /* 0x000eec0000002500 */
[----:B------:R-:W4:Y:S08]  /*0050*/  LDC.64 R12, c[0x0][0x210] ;  /* 0x00008400ff0c7b82 */ /* 0x000f300000000a00 */
[----:B------:R-:W5:Y:S01]  /*0060*/  LDC.64 R8, c[0x0][0x228] ;  /* 0x00008a00ff087b82 */ /* 0x000f620000000a00 */
[----:B-1----:R-:W-:-:S02]  /*0070*/  SHF.L.U32 R0, R0, 0x1, RZ ;  /* 0x0000000100007819 */ /* 0x002fc400000006ff */
[--C-:B---3--:R-:W-:Y:S02]  /*0080*/  SHF.R.S32.HI R5, RZ, 0x17, R7.reuse ;  /* 0x00000017ff057819 */ /* 0x108fe40000011407 */
[----:B------:R-:W-:Y:S02]  /*0090*/  LOP3.LUT R0, R0, 0xfe, RZ, 0xc0, !PT ;  /* 0x000000fe00007812 */ /* 0x000fe400078ec0ff */
[----:B------:R-:W-:Y:S02]  /*00a0*/  SGXT R5, R5, 0x1 ;  /* 0x000000010505781a */ /* 0x000fe40000000200 */
[----:B------:R-:W-:-:S04]  /*00b0*/  PRMT R14, R0, 0x6540, R7 ;  /* 0x00006540000e7816 */ /* 0x000fc80000000007 */
[----:B------:R-:W-:-:S04]  /*00c0*/  LEA.HI R5, R5, R14, RZ, 0x2 ;  /* 0x0000000e05057211 */ /* 0x000fc800078f10ff */
[--C-:B------:R-:W-:Y:S02]  /*00d0*/  SHF.R.S32.HI R15, RZ, 0x2, R5.reuse ;  /* 0x00000002ff0f7819 */ /* 0x100fe40000011405 */
[----:B------:R-:W-:-:S04]  /*00e0*/  SHF.R.S32.HI R0, RZ, 0x1f, R5 ;  /* 0x0000001fff007819 */ /* 0x000fc80000011405 */
[----:B------:R-:W-:-:S04]  /*00f0*/  LEA.HI R0, R0, R15, RZ, 0x9 ;  /* 0x0000000f00007211 */ /* 0x000fc800078f48ff */
[----:B------:R-:W-:-:S04]  /*0100*/  LOP3.LUT R0, R0, 0xfffffe00, RZ, 0xc0, !PT ;  /* 0xfffffe0000007812 */ /* 0x000fc800078ec0ff */
[----:B------:R-:W-:-:S05]  /*0110*/  IADD3 R15, R15, -R0, RZ ;  /* 0x800000000f0f7210 */ /* 0x000fca0007ffe0ff */
[----:B--2---:R-:W-:-:S05]  /*0120*/  IMAD.WIDE R2, R15, 0x4, R2 ;  /* 0x000000040f027825 */ /* 0x004fca00078e0202 */
[----:B------:R4:W2:Y:S01]  /*0130*/  LDG.E.EL R0, desc[UR4][R2.64] ;  /* 0x0000000402007981 */ /* 0x0008a2000c2e1900 */
[----:B------:R-:W-:Y:S02]  /*0140*/  SHF.R.U32.HI R5, RZ, 0x17, R7 ;  /* 0x00000017ff057819 */ /* 0x000fe40000011607 */
[----:B------:R-:W-:Y:S02]  /*0150*/  SHF.L.U32 R4, R7, 0x8, RZ ;  /* 0x0000000807047819 */ /* 0x000fe400000006ff */
[----:B------:R-:W-:Y:S02]  /*0160*/  SGXT.U32 R5, R5, 0x1 ;  /* 0x000000010505781a */ /* 0x000fe40000000000 */
[----:B------:R-:W-:-:S04]  /*0170*/  IADD3 R6, R4, 0x1, RZ ;  /* 0x0000000104067810 */ /* 0x000fc80007ffe0ff */
[----:B------:R-:W-:Y:S02]  /*0180*/  IADD3 R7, R6, R5, RZ ;  /* 0x0000000506077210 */ /* 0x000fe40007ffe0ff */
[----:B------:R-:W1:Y:S02]  /*0190*/  LDC.64 R4, c[0x0][0x218] ;  /* 0x00008600ff047b82 */ /* 0x000e640000000a00 */
[----:B------:R-:W-:-:S04]  /*01a0*/  LOP3.LUT R7, R7, 0x7fffff02, RZ, 0xc0, !PT ;  /* 0x7fffff0207077812 */ /* 0x000fc800078ec0ff */
[----:B------:R-:W-:Y:S02]  /*01b0*/  IADD3 R7, R6, -R7, RZ ;  /* 0x8000000706077210 */ /* 0x000fe40007ffe0ff */
[----:B------:R-:W-:-:S04]  /*01c0*/  SHF.L.U32 R6, R14, 0x2, RZ ;  /* 0x000000020e067819 */ /* 0x000fc800000006ff */
[----:B------:R-:W-:Y:S01]  /*01d0*/  LEA R11, R7, R6, 0x1 ;  /* 0x00000006070b7211 */ /* 0x000fe200078e08ff */
[--C-:B----4-:R-:W-:Y:S02]  /*01e0*/  IMAD.WIDE R2, R6, 0x4, R12.reuse ;  /* 0x0000000406027825 */ /* 0x110fe400078e020c */
[----:B------:R-:W3:Y:S01]  /*01f0*/  LDC.64 R6, c[0x0][0x230] ;  /* 0x00008c00ff067b82 */ /* 0x000ee20000000a00 */
[----:B------:R-:W-:Y:S01]  /*0200*/  IADD3 R21, R11, 0x4, RZ ;  /* 0x000000040b157810 */ /* 0x000fe20007ffe0ff */
[--C-:B------:R-:W-:Y:S01]  /*0210*/  IMAD.WIDE R22, R11, 0x4, R12.reuse ;  /* 0x000000040b167825 */ /* 0x100fe200078e020c */
[----:B------:R-:W-:Y:S01]  /*0220*/  IADD3 R25, R11, 0x5, RZ ;  /* 0x000000050b197810 */ /* 0x000fe20007ffe0ff */
[----:B------:R-:W4:Y:S02]  /*0230*/  LDG.E.EL R16, desc[UR4][R2.64] ;  /* 0x0000000402107981 */ /* 0x000f24000c2e1900 */
[----:B------:R-:W-:Y:S02]  /*0240*/  IMAD.WIDE R10, R21, 0x4, R12 ;  /* 0x00000004150a7825 */ /* 0x000fe400078e020c */
[----:B------:R-:W4:Y:S02]  /*0250*/  LDG.E.EL R17, desc[UR4][R2.64+0x4] ;  /* 0x0000040402117981 */ /* 0x000f24000c2e1900 */
[----:B-1----:R-:W-:-:S02]  /*0260*/  IMAD.WIDE R4, R15, 0x4, R4 ;  /* 0x000000040f047825 */ /* 0x002fc400078e0204 */
[----:B------:R-:W4:Y:S02]  /*0270*/  LDG.E.EL R18, desc[UR4][R22.64] ;  /* 0x0000000416127981 */ /* 0x000f24000c2e1900 */
[----:B------:R-:W-:Y:S02]  /*0280*/  IMAD.WIDE R12, R25, 0x4, R12 ;  /* 0x00000004190c7825 */ /* 0x000fe400078e020c */
[----:B------:R-:W4:Y:S04]  /*0290*/  LDG.E.EL R19, desc[UR4][R22.64+0x4] ;  /* 0x0000040416137981 */ /* 0x000f28000c2e1900 */
[----:B------:R-:W4:Y:S04]  /*02a0*/  LDG.E.EL R20, desc[UR4][R2.64+0x10] ;  /* 0x0000100402147981 */ /* 0x000f28000c2e1900 */
[----:B------:R-:W4:Y:S04]  /*02b0*/  LDG.E.EL R10, desc[UR4][R10.64] ;  /* 0x000000040a0a7981 */ /* 0x000f28000c2e1900 */
[----:B------:R1:W4:Y:S04]  /*02c0*/  LDG.E.EL R4, desc[UR4][R4.64] ;  /* 0x0000000404047981 */ /* 0x000328000c2e1900 */
[----:B------:R1:W4:Y:S04]  /*02d0*/  LDG.E.EL R21, desc[UR4][R2.64+0x14] ;  /* 0x0000140402157981 */ /* 0x000328000c2e1900 */
[----:B------:R-:W4:Y:S01]  /*02e0*/  LDG.E.EL R12, desc[UR4][R12.64] ;  /* 0x000000040c0c7981 */ /* 0x000f22000c2e1900 */
[----:B-----5:R-:W-:-:S04]  /*02f0*/  IMAD.WIDE R8, R15, 0x4, R8 ;  /* 0x000000040f087825 */ /* 0x020fc800078e0208 */
[----:B---3--:R-:W-:Y:S01]  /*0300*/  IMAD.WIDE R24, R15, 0x4, R6 ;  /* 0x000000040f187825 */ /* 0x008fe200078e0206 */
[----:B01----:R-:W-:Y:S01]  /*0310*/  HFMA2.MMA R5, -RZ, RZ, 1.625, 0 ;  /* 0x3e800000ff057435 */ /* 0x003fe200000001ff */
[----:B------:R0:W3:Y:S01]  /*0320*/  LDG.E.EL R8, desc[UR4][R8.64] ;  /* 0x0000000408087981 */ /* 0x0000e2000c2e1900 */
[----:B------:R-:W1:Y:S03]  /*0330*/  LDC.64 R6, c[0x0][0x238] ;  /* 0x00008e00ff067b82 */ /* 0x000e660000000a00 */
[----:B------:R-:W3:Y:S05]  /*0340*/  LDG.E.EL R15, desc[UR4][R24.64] ;  /* 0x00000004180f7981 */ /* 0x000eea000c2e1900 */
[----:B------:R-:W5:Y:S01]  /*0350*/  LDC.64 R2, c[0x0][0x240] ;  /* 0x00009000ff027b82 */ /* 0x000f620000000a00 */
[----:B-1----:R-:W-:-:S04]  /*0360*/  IMAD.WIDE R6, R14, 0x4, R6 ;  /* 0x000000040e067825 */ /* 0x002fc800078e0206 */
[----:B-----5:R-:W-:-:S04]  /*0370*/  IMAD.WIDE R2, R14, 0x4, R2 ;  /* 0x000000040e027825 */ /* 0x020fc800078e0202 */
[----:B--2---:R-:W-:-:S04]  /*0380*/  FADD R0, R0, 9.9999997473787516356e-06 ;  /* 0x3727c5ac00007421 */ /* 0x004fc80000000000 */
[----:B------:R-:W1:Y:S02]  /*0390*/  MUFU.SQRT R22, R0 ;  /* 0x0000000000167308 */ /* 0x000e640000002000 */
[C---:B-1----:R-:W-:Y:S02]  /*03a0*/  FSETP.GT.AND P0, PT, R22.reuse, 8.50705917302346158658e+37, PT ;  /* 0x7e8000001600780b */ /* 0x042fe40003f04000 */
[----:B------:R-:W-:Y:S02]  /*03b0*/  FSETP.GEU.AND P1, PT, R22, 1.175494350822287508e-38, PT ;  /* 0x008000001600780b */ /* 0x000fe40003f2e000 */
[----:B0-----:R-:W-:-:S09]  /*03c0*/  FSEL R9, R5, 1, P0 ;  /* 0x3f80000005097808 */ /* 0x001fd20000000000 */
[----:B------:R-:W-:Y:S02]  /*03d0*/  @P0 FMUL R22, R22, 0.25 ;  /* 0x3e80000016160820 */ /* 0x000fe40000400000 */
[----:B------:R-:W-:Y:S02]  /*03e0*/  @!P1 FMUL R9, R9, 16777216 ;  /* 0x4b80000009099820 */ /* 0x000fe40000400000 */
[----:B------:R-:W-:Y:S01]  /*03f0*/  @!P1 FMUL R22, R22, 16777216 ;  /* 0x4b80000016169820 */ /* 0x000fe20000400000 */
[----:B----4-:R-:W-:-:S05]  /*0400*/  FADD R17, R16, R17 ;  /* 0x0000001110117221 */ /* 0x010fca0000000000 */
[----:B------:R-:W0:Y:S01]  /*0410*/  MUFU.RCP R22, R22 ;  /* 0x0000001600167308 */ /* 0x000e220000001000 */
[----:B------:R-:W-:Y:S01]  /*0420*/  FADD R19, R18, R19 ;  /* 0x0000001312137221 */ /* 0x000fe20000000000 */
[----:B------:R-:W-:-:S03]  /*0430*/  FADD R20, R20, R17 ;  /* 0x0000001114147221 */ /* 0x000fc60000000000 */
[----:B------:R-:W-:Y:S01]  /*0440*/  FADD R19, R10, R19 ;  /* 0x000000130a137221 */ /* 0x000fe20000000000 */
[----:B------:R-:W-:Y:S01]  /*0450*/  LOP3.LUT R5, R4, 0x80000000, RZ, 0x3c, !PT ;  /* 0x8000000004057812 */ /* 0x000fe200078e3cff */
[----:B0-----:R-:W-:Y:S01]  /*0460*/  FMUL R22, R22, R9 ;  /* 0x0000000916167220 */ /* 0x001fe20000400000 */
[----:B------:R-:W-:Y:S01]  /*0470*/  FADD R20, R21, R20 ;  /* 0x0000001415147221 */ /* 0x000fe20000000000 */
[----:B------:R-:W-:-:S03]  /*0480*/  FADD R12, R12, R19 ;  /* 0x000000130c0c7221 */ /* 0x000fc60000000000 */
[C-C-:B------:R-:W-:Y:S01]  /*0490*/  FFMA R0, R20.reuse, 0.25, R5.reuse ;  /* 0x3e80000014007823 */ /* 0x140fe20000000005 */
[----:B------:R-:W-:Y:S01]  /*04a0*/  FMUL R20, R20, 0.25 ;  /* 0x3e80000014147820 */ /* 0x000fe20000400000 */
[----:B------:R-:W-:Y:S02]  /*04b0*/  FFMA R5, R12, 0.25, R5 ;  /* 0x3e8000000c057823 */ /* 0x000fe40000000005 */
[-C--:B------:R-:W-:Y:S01]  /*04c0*/  FMUL R0, R0, R22.reuse ;  /* 0x0000001600007220 */ /* 0x080fe20000400000 */
[----:B------:R-:W-:Y:S01]  /*04d0*/  FMUL R21, R12, 0.25 ;  /* 0x3e8000000c157820 */ /* 0x000fe20000400000 */
[----:B------:R-:W-:Y:S02]  /*04e0*/  FMUL R22, R5, R22 ;  /* 0x0000001605167220 */ /* 0x000fe40000400000 */
[C-C-:B---3--:R-:W-:Y:S02]  /*04f0*/  FFMA R0, R8.reuse, R0, R15.reuse ;  /* 0x0000000008007223 */ /* 0x148fe4000000000f */
[----:B------:R-:W-:Y:S01]  /*0500*/  FFMA R22, R8, R22, R15 ;  /* 0x0000001608167223 */ /* 0x000fe2000000000f */
[----:B------:R-:W-:Y:S02]  /*0510*/  STG.E.64 desc[UR4][R6.64], R20 ;  /* 0x0000001406007986 */ /* 0x000fe4000c101b04 */
[----:B------:R-:W-:-:S02]  /*0520*/  FSETP.GEU.AND P0, PT, R0, RZ, PT ;  /* 0x000000ff0000720b */ /* 0x000fc40003f0e000 */
[----:B------:R-:W-:Y:S02]  /*0530*/  FSETP.GEU.AND P1, PT, R22, RZ, PT ;  /* 0x000000ff1600720b */ /* 0x000fe40003f2e000 */
[----:B------:R-:W-:Y:S02]  /*0540*/  FSEL R4, R0, RZ, P0 ;  /* 0x000000ff00047208 */ /* 0x000fe40000000000 */
[----:B------:R-:W-:-:S05]  /*0550*/  FSEL R5, R22, RZ, P1 ;  /* 0x000000ff16057208 */ /* 0x000fca0000800000 */
[----:B------:R-:W-:Y:S01]  /*0560*/  STG.E.64 desc[UR4][R2.64], R4 ;  /* 0x0000000402007986 */ /* 0x000fe2000c101b04 */
[----:B------:R-:W-:Y:S05]  /*0570*/  EXIT ;  /* 0x000000000000794d */ /* 0x000fea0003800000 */
.L_x_0:
[----:B------:R-:W-:-:S00]  /*0580*/  BRA `(.L_x_0) ;  /* 0xfffffffc00fc7947 */ /* 0x000fc0000383ffff */
[----:B------:R-:W-:-:S00]  /*0590*/  NOP ;  /* 0x0000000000007918 */ /* 0x000fc00000000000 */
        /* <DEDUP_REMOVED lines=14> */
.L_x_1:


//--------------------- .nv.global.init           --------------------------
	.section	.nv.global.init,"aw",@progbits
.nv.global.init:
	.type		_$_str,@object
	.size		_$_str,(_$_str_$_2 - _$_str)
_$_str:
        /*0000*/ 	.byte	0x5f, 0x5f, 0x43, 0x55, 0x44, 0x41, 0x5f, 0x46, 0x54, 0x5a, 0x00
	.type		_$_str_$_2,@object
	.size		_$_str_$_2,(.L_1 - _$_str_$_2)
_$_str_$_2:
        /*000b*/ 	.byte	0x5f, 0x5f, 0x43, 0x55, 0x44, 0x41, 0x5f, 0x50, 0x52, 0x45, 0x43, 0x5f, 0x53, 0x51, 0x52, 0x54
        /*001b*/ 	.byte	0x00
.L_1:


//--------------------- .nv.constant0.triton_poi_fused__native_batch_norm_legit_no_training_avg_pool2d_relu_50 --------------------------
	.section	.nv.constant0.triton_poi_fused__native_batch_norm_legit_no_training_avg_pool2d_relu_50,"a",@progbits
	.sectionflags	@""
	.align	4
.nv.constant0.triton_poi_fused__native_batch_norm_legit_no_training_avg_pool2d_relu_50:
	.zero		588
